	.headerflags	@"EF_CUDA_TEXMODE_UNIFIED EF_CUDA_64BIT_ADDRESS EF_CUDA_ACCELERATORS EF_CUDA_SM90 EF_CUDA_VIRTUAL_SM(EF_CUDA_SM90)"
	.elftype	@"ET_EXEC"


//--------------------- .nv.info                  --------------------------
	.section	.nv.info,"",@"SHT_CUDA_INFO"
	.align	4


	//----- nvinfo : EIATTR_REGCOUNT
	.align		4
        /*0000*/ 	.byte	0x04, 0x2f
        /*0002*/ 	.short	(.L_1 - .L_0)
	.align		4
.L_0:
        /*0004*/ 	.word	index@(triton_poi_fused_convolution_relu_9)
        /*0008*/ 	.word	0x00000011


	//----- nvinfo : EIATTR_MIN_STACK_SIZE
	.align		4
.L_1:
        /*000c*/ 	.byte	0x04, 0x12
        /*000e*/ 	.short	(.L_3 - .L_2)
	.align		4
.L_2:
        /*0010*/ 	.word	index@(triton_poi_fused_convolution_relu_9)
        /*0014*/ 	.word	0x00000000


	//----- nvinfo : EIATTR_FRAME_SIZE
	.align		4
.L_3:
        /*0018*/ 	.byte	0x04, 0x11
        /*001a*/ 	.short	(.L_5 - .L_4)
	.align		4
.L_4:
        /*001c*/ 	.word	index@(triton_poi_fused_convolution_relu_9)
        /*0020*/ 	.word	0x00000000


	//----- nvinfo : EIATTR_MIN_STACK_SIZE
	.align		4
.L_5:
        /*0024*/ 	.byte	0x04, 0x12
        /*0026*/ 	.short	(.L_7 - .L_6)
	.align		4
.L_6:
        /*0028*/ 	.word	index@(triton_poi_fused_convolution_relu_9)
        /*002c*/ 	.word	0x00000000
.L_7:


//--------------------- .nv.info.triton_poi_fused_convolution_relu_9 --------------------------
	.section	.nv.info.triton_poi_fused_convolution_relu_9,"",@"SHT_CUDA_INFO"
	.sectionflags	@""
	.align	4


	//----- nvinfo : EIATTR_CUDA_API_VERSION
	.align		4
        /*0000*/ 	.byte	0x04, 0x37
        /*0002*/ 	.short	(.L_9 - .L_8)
.L_8:
        /*0004*/ 	.word	0x0000007c


	//----- nvinfo : EIATTR_KPARAM_INFO
	.align		4
.L_9:
        /*0008*/ 	.byte	0x04, 0x17
        /*000a*/ 	.short	(.L_11 - .L_10)
.L_10:
        /*000c*/ 	.word	0x00000000
        /*0010*/ 	.short	0x0003
        /*0012*/ 	.short	0x0018
        /*0014*/ 	.byte	0x00, 0xf0, 0x11, 0x00


	//----- nvinfo : EIATTR_KPARAM_INFO
	.align		4
.L_11:
        /*0018*/ 	.byte	0x04, 0x17
        /*001a*/ 	.short	(.L_13 - .L_12)
.L_12:
        /*001c*/ 	.word	0x00000000
        /*0020*/ 	.short	0x0002
        /*0022*/ 	.short	0x0010
        /*0024*/ 	.byte	0x00, 0xf4, 0x21, 0x00


	//----- nvinfo : EIATTR_KPARAM_INFO
	.align		4
.L_13:
        /*0028*/ 	.byte	0x04, 0x17
        /*002a*/ 	.short	(.L_15 - .L_14)
.L_14:
        /*002c*/ 	.word	0x00000000
        /*0030*/ 	.short	0x0001
        /*0032*/ 	.short	0x0008
        /*0034*/ 	.byte	0x00, 0xf4, 0x21, 0x00


	//----- nvinfo : EIATTR_KPARAM_INFO
	.align		4
.L_15:
        /*0038*/ 	.byte	0x04, 0x17
        /*003a*/ 	.short	(.L_17 - .L_16)
.L_16:
        /*003c*/ 	.word	0x00000000
        /*0040*/ 	.short	0x0000
        /*0042*/ 	.short	0x0000
        /*0044*/ 	.byte	0x00, 0xf4, 0x21, 0x00


	//----- nvinfo : EIATTR_SPARSE_MMA_MASK
	.align		4
.L_17:
        /*0048*/ 	.byte	0x03, 0x50
        /*004a*/ 	.short	0x0000


	//----- nvinfo : EIATTR_MAXREG_COUNT
	.align		4
        /*004c*/ 	.byte	0x03, 0x1b
        /*004e*/ 	.short	0x00ff


	//----- nvinfo : EIATTR_EXIT_INSTR_OFFSETS
	.align		4
        /*0050*/ 	.byte	0x04, 0x1c
        /*0052*/ 	.short	(.L_19 - .L_18)


	//   ....[0]....
.L_18:
        /*0054*/ 	.word	0x000003e0


	//   ....[1]....
        /*0058*/ 	.word	0x00000480


	//----- nvinfo : EIATTR_REQNTID
	.align		4
.L_19:
        /*005c*/ 	.byte	0x04, 0x10
        /*005e*/ 	.short	(.L_21 - .L_20)
.L_20:
        /*0060*/ 	.word	0x00000100
        /*0064*/ 	.word	0x00000001
        /*0068*/ 	.word	0x00000001


	//----- nvinfo : EIATTR_CBANK_PARAM_SIZE
	.align		4
.L_21:
        /*006c*/ 	.byte	0x03, 0x19
        /*006e*/ 	.short	0x001c


	//----- nvinfo : EIATTR_PARAM_CBANK
	.align		4
        /*0070*/ 	.byte	0x04, 0x0a
        /*0072*/ 	.short	(.L_23 - .L_22)
	.align		4
.L_22:
        /*0074*/ 	.word	index@(.nv.constant0.triton_poi_fused_convolution_relu_9)
        /*0078*/ 	.short	0x0210
        /*007a*/ 	.short	0x001c


	//----- nvinfo : EIATTR_SW_WAR
	.align		4
.L_23:
        /*007c*/ 	.byte	0x04, 0x36
        /*007e*/ 	.short	(.L_25 - .L_24)
.L_24:
        /*0080*/ 	.word	0x00000008
.L_25:


//--------------------- .nv.callgraph             --------------------------
	.section	.nv.callgraph,"",@"SHT_CUDA_CALLGRAPH"
	.align	4
	.sectionentsize	8
	.align		4
        /*0000*/ 	.word	0x00000000
	.align		4
        /*0004*/ 	.word	0xffffffff
	.align		4
        /*0008*/ 	.word	0x00000000
	.align		4
        /*000c*/ 	.word	0xfffffffe
	.align		4
        /*0010*/ 	.word	0x00000000
	.align		4
        /*0014*/ 	.word	0xfffffffd
	.align		4
        /*0018*/ 	.word	0x00000000
	.align		4
        /*001c*/ 	.word	0xfffffffc


//--------------------- .text.triton_poi_fused_convolution_relu_9 --------------------------
	.section	.text.triton_poi_fused_convolution_relu_9,"ax",@progbits
	.sectionflags	@"SHF_BARRIERS=1"
	.align	128
        .global         triton_poi_fused_convolution_relu_9
        .type           triton_poi_fused_convolution_relu_9,@function
        .size           triton_poi_fused_convolution_relu_9,(.L_x_1 - triton_poi_fused_convolution_relu_9)
        .other          triton_poi_fused_convolution_relu_9,@"STO_CUDA_ENTRY STV_DEFAULT"
triton_poi_fused_convolution_relu_9:
.text.triton_poi_fused_convolution_relu_9:
[----:B------:R-:W0:Y:S02]  /*0000*/  LDC R1, c[0x0][0x28] ;  /* 0x00000a00ff017b82 */ /* 0x000e240000000800 */
[----:B------:R-:W1:Y:S01]  /*0010*/  S2R R0, SR_TID.X ;  /* 0x0000000000007919 */ /* 0x000e620000002100 */
[----:B------:R-:W-:Y:S01]  /*0020*/  IMAD.MOV.U32 R6, RZ, RZ, RZ ;  /* 0x000000ffff067224 */ /* 0x000fe200078e00ff */
[----:B------:R-:W2:Y:S01]  /*0030*/  LDC.64 R4, c[0x0][0x210] ;  /* 0x00008400ff047b82 */ /* 0x000ea20000000a00 */
[----:B------:R-:W-:Y:S01]  /*0040*/  IMAD.MOV.U32 R2, RZ, RZ, RZ ;  /* 0x000000ffff027224 */ /* 0x000fe200078e00ff */
[----:B------:R-:W3:Y:S01]  /*0050*/  S2R R9, SR_CTAID.X ;  /* 0x0000000000097919 */ /* 0x000ee20000002500 */
[----:B------:R-:W-:Y:S01]  /*0060*/  ULDC.64 UR6, c[0x0][0x208] ;  /* 0x0000820000067ab9 */ /* 0x000fe20000000a00 */
[----:B-1----:R-:W-:Y:S02]  /*0070*/  IMAD.SHL.U32 R8, R0, 0x2, RZ ;  /* 0x0000000200087824 */ /* 0x002fe400078e00ff */
[----:B---3--:R-:W-:-:S03]  /*0080*/  IMAD.SHL.U32 R9, R9, 0x200, RZ ;  /* 0x0000020009097824 */ /* 0x008fc600078e00ff */
[----:B------:R-:W-:-:S04]  /*0090*/  LOP3.LUT R8, R8, 0x1fe, RZ, 0xc0, !PT ;  /* 0x000001fe08087812 */ /* 0x000fc800078ec0ff */
[----:B------:R-:W-:Y:S02]  /*00a0*/  LOP3.LUT R7, R9, R8, RZ, 0xfc, !PT ;  /* 0x0000000809077212 */ /* 0x000fe400078efcff */
[----:B------:R-:W-:Y:S02]  /*00b0*/  LOP3.LUT R3, R9, 0x1, R8, 0xfe, !PT ;  /* 0x0000000109037812 */ /* 0x000fe400078efe08 */
[C---:B------:R-:W-:Y:S01]  /*00c0*/  ISETP.GE.AND P0, PT, R7.reuse, 0xd2f00, PT ;  /* 0x000d2f000700780c */ /* 0x040fe20003f06270 */
[----:B------:R-:W-:-:S04]  /*00d0*/  IMAD.HI R6, R7, -0x64a7c8c7, R6 ;  /* 0x9b58373907067827 */ /* 0x000fc800078e0206 */
[----:B------:R-:W-:Y:S01]  /*00e0*/  IMAD.HI R10, R3, -0x64a7c8c7, R2 ;  /* 0x9b583739030a7827 */ /* 0x000fe200078e0202 */
[----:B------:R-:W-:Y:S01]  /*00f0*/  SHF.R.U32.HI R11, RZ, 0x1f, R6 ;  /* 0x0000001fff0b7819 */ /* 0x000fe20000011606 */
[----:B------:R-:W1:Y:S02]  /*0100*/  LDC.64 R2, c[0x0][0x218] ;  /* 0x00008600ff027b82 */ /* 0x000e640000000a00 */
[----:B--2---:R-:W-:Y:S01]  /*0110*/  IMAD.WIDE R4, R7, 0x4, R4 ;  /* 0x0000000407047825 */ /* 0x004fe200078e0204 */
[----:B------:R-:W-:Y:S02]  /*0120*/  SHF.R.U32.HI R13, RZ, 0x1f, R10 ;  /* 0x0000001fff0d7819 */ /* 0x000fe4000001160a */
[----:B------:R-:W-:Y:S02]  /*0130*/  LEA.HI.SX32 R11, R6, R11, 0x15 ;  /* 0x0000000b060b7211 */ /* 0x000fe400078faaff */
[----:B------:R-:W-:Y:S02]  /*0140*/  LEA.HI.SX32 R13, R10, R13, 0x15 ;  /* 0x0000000d0a0d7211 */ /* 0x000fe400078faaff */
[----:B------:R-:W-:-:S02]  /*0150*/  LEA.HI R6, R11, R11, RZ, 0x6 ;  /* 0x0000000b0b067211 */ /* 0x000fc400078f30ff */
[----:B------:R-:W-:Y:S02]  /*0160*/  LEA.HI R10, R13, R13, RZ, 0x6 ;  /* 0x0000000d0d0a7211 */ /* 0x000fe400078f30ff */
[----:B------:R-:W-:Y:S02]  /*0170*/  LOP3.LUT R6, R6, 0xffffffc0, RZ, 0xc0, !PT ;  /* 0xffffffc006067812 */ /* 0x000fe400078ec0ff */
[----:B------:R-:W-:-:S03]  /*0180*/  LOP3.LUT R10, R10, 0xffffffc0, RZ, 0xc0, !PT ;  /* 0xffffffc00a0a7812 */ /* 0x000fc600078ec0ff */
[----:B------:R-:W-:Y:S02]  /*0190*/  IMAD.IADD R11, R11, 0x1, -R6 ;  /* 0x000000010b0b7824 */ /* 0x000fe400078e0a06 */
[----:B------:R-:W-:Y:S02]  /*01a0*/  IMAD.IADD R13, R13, 0x1, -R10 ;  /* 0x000000010d0d7824 */ /* 0x000fe400078e0a0a */
[----:B-1----:R-:W-:Y:S01]  /*01b0*/  IMAD.WIDE R6, R11, 0x4, R2 ;  /* 0x000000040b067825 */ /* 0x002fe200078e0202 */
[----:B------:R-:W-:-:S03]  /*01c0*/  CS2R R10, SRZ ;  /* 0x00000000000a7805 */ /* 0x000fc6000001ff00 */
[----:B------:R-:W-:Y:S01]  /*01d0*/  IMAD.WIDE R2, R13, 0x4, R2 ;  /* 0x000000040d027825 */ /* 0x000fe200078e0202 */
[----:B------:R-:W-:Y:S02]  /*01e0*/  CS2R R12, SRZ ;  /* 0x00000000000c7805 */ /* 0x000fe4000001ff00 */
[----:B------:R1:W2:Y:S04]  /*01f0*/  @!P0 LDG.E.64 R10, desc[UR6][R4.64] ;  /* 0x00000006040a8981 */ /* 0x0002a8000c1e1b00 */
[----:B------:R-:W2:Y:S04]  /*0200*/  @!P0 LDG.E.EL R13, desc[UR6][R6.64] ;  /* 0x00000006060d8981 */ /* 0x000ea8000c2e1900 */
[----:B------:R3:W4:Y:S01]  /*0210*/  @!P0 LDG.E.EL R12, desc[UR6][R2.64] ;  /* 0x00000006020c8981 */ /* 0x000722000c2e1900 */
[----:B------:R-:W5:Y:S01]  /*0220*/  S2UR UR5, SR_CgaCtaId ;  /* 0x00000000000579c3 */ /* 0x000f620000008800 */
[----:B------:R-:W-:Y:S01]  /*0230*/  UMOV UR4, 0x400 ;  /* 0x0000040000047882 */ /* 0x000fe20000000000 */
[----:B-1----:R-:W-:Y:S01]  /*0240*/  LOP3.LUT R5, R9, 0xff, R0, 0xf8, !PT ;  /* 0x000000ff09057812 */ /* 0x002fe200078ef800 */
[----:B------:R-:W-:-:S05]  /*0250*/  IMAD.MOV.U32 R4, RZ, RZ, RZ ;  /* 0x000000ffff047224 */ /* 0x000fca00078e00ff */
[----:B---3--:R-:W1:Y:S01]  /*0260*/  LDC.64 R2, c[0x0][0x220] ;  /* 0x00008800ff027b82 */ /* 0x008e620000000a00 */
[----:B-----5:R-:W-:-:S06]  /*0270*/  UPRMT UR4, UR5, 0x654, UR4 ;  /* 0x0000065405047896 */ /* 0x020fcc0008000004 */
[----:B------:R-:W-:Y:S02]  /*0280*/  LEA R8, R8, UR4, 0x2 ;  /* 0x0000000408087c11 */ /* 0x000fe4000f8e10ff */
[----:B--2---:R-:W-:Y:S01]  /*0290*/  FSETP.GEU.AND P0, PT, R10, -R13, PT ;  /* 0x8000000d0a00720b */ /* 0x004fe20003f0e000 */
[----:B------:R-:W-:Y:S01]  /*02a0*/  FADD R13, R13, R10 ;  /* 0x0000000a0d0d7221 */ /* 0x000fe20000000000 */
[----:B----4-:R-:W-:Y:S01]  /*02b0*/  FADD R14, R12, R11 ;  /* 0x0000000b0c0e7221 */ /* 0x010fe20000000000 */
[----:B------:R-:W-:-:S03]  /*02c0*/  FSETP.GEU.AND P1, PT, R11, -R12, PT ;  /* 0x8000000c0b00720b */ /* 0x000fc60003f2e000 */
[----:B------:R-:W-:Y:S02]  /*02d0*/  FSEL R12, R13, RZ, P0 ;  /* 0x000000ff0d0c7208 */ /* 0x000fe40000000000 */
[----:B------:R-:W-:-:S05]  /*02e0*/  FSEL R13, R14, RZ, P1 ;  /* 0x000000ff0e0d7208 */ /* 0x000fca0000800000 */
[----:B------:R-:W-:Y:S01]  /*02f0*/  STS.64 [R8], R12 ;  /* 0x0000000c08007388 */ /* 0x000fe20000000a00 */
[----:B------:R-:W-:-:S04]  /*0300*/  LOP3.LUT R10, R0, 0xff, RZ, 0xc0, !PT ;  /* 0x000000ff000a7812 */ /* 0x000fc800078ec0ff */
[----:B------:R-:W-:Y:S01]  /*0310*/  LEA R10, R10, UR4, 0x2 ;  /* 0x000000040a0a7c11 */ /* 0x000fe2000f8e10ff */
[----:B------:R-:W-:Y:S01]  /*0320*/  BAR.SYNC.DEFER_BLOCKING 0x0 ;  /* 0x0000000000007b1d */ /* 0x000fe20000010000 */
[----:B------:R-:W-:-:S05]  /*0330*/  IMAD.HI R0, R5, -0x64a7c8c7, R4 ;  /* 0x9b58373905007827 */ /* 0x000fca00078e0204 */
[----:B------:R-:W-:Y:S01]  /*0340*/  SHF.R.U32.HI R7, RZ, 0x1f, R0 ;  /* 0x0000001fff077819 */ /* 0x000fe20000011600 */
[----:B------:R-:W2:Y:S03]  /*0350*/  LDS R11, [R10] ;  /* 0x000000000a0b7984 */ /* 0x000ea60000000800 */
[----:B------:R-:W-:Y:S02]  /*0360*/  LEA.HI.SX32 R4, R0, R7, 0x15 ;  /* 0x0000000700047211 */ /* 0x000fe400078faaff */
[C---:B------:R-:W-:Y:S02]  /*0370*/  LOP3.LUT R7, R5.reuse, 0x100, RZ, 0xfc, !PT ;  /* 0x0000010005077812 */ /* 0x040fe400078efcff */
[----:B------:R-:W-:Y:S01]  /*0380*/  ISETP.GE.AND P0, PT, R5, 0xd2f00, PT ;  /* 0x000d2f000500780c */ /* 0x000fe20003f06270 */
[----:B------:R-:W-:Y:S01]  /*0390*/  IMAD R9, R4, -0xd2f, R5 ;  /* 0xfffff2d104097824 */ /* 0x000fe200078e0205 */
[----:B------:R-:W-:-:S03]  /*03a0*/  ISETP.GE.AND P1, PT, R7, 0xd2f00, PT ;  /* 0x000d2f000700780c */ /* 0x000fc60003f26270 */
[----:B------:R-:W-:-:S04]  /*03b0*/  IMAD R5, R4, 0xd40, R9 ;  /* 0x00000d4004057824 */ /* 0x000fc800078e0209 */
[----:B-1----:R-:W-:-:S05]  /*03c0*/  IMAD.WIDE R4, R5, 0x4, R2 ;  /* 0x0000000405047825 */ /* 0x002fca00078e0202 */
[----:B--2---:R1:W-:Y:S01]  /*03d0*/  @!P0 STG.E desc[UR6][R4.64], R11 ;  /* 0x0000000b04008986 */ /* 0x0043e2000c101906 */
[----:B------:R-:W-:Y:S05]  /*03e0*/  @P1 EXIT ;  /* 0x000000000000194d */ /* 0x000fea0003800000 */
[----:B------:R-:W0:Y:S01]  /*03f0*/  LDS R9, [R10+0x400] ;  /* 0x000400000a097984 */ /* 0x000e220000000800 */
[----:B------:R-:W-:-:S04]  /*0400*/  IMAD.MOV.U32 R6, RZ, RZ, RZ ;  /* 0x000000ffff067224 */ /* 0x000fc800078e00ff */
[----:B------:R-:W-:-:S05]  /*0410*/  IMAD.HI R0, R7, -0x64a7c8c7, R6 ;  /* 0x9b58373907007827 */ /* 0x000fca00078e0206 */
[----:B-1----:R-:W-:-:S04]  /*0420*/  SHF.R.U32.HI R5, RZ, 0x1f, R0 ;  /* 0x0000001fff057819 */ /* 0x002fc80000011600 */
[----:B------:R-:W-:-:S05]  /*0430*/  LEA.HI.SX32 R5, R0, R5, 0x15 ;  /* 0x0000000500057211 */ /* 0x000fca00078faaff */
[----:B------:R-:W-:-:S04]  /*0440*/  IMAD R6, R5, -0xd2f, R7 ;  /* 0xfffff2d105067824 */ /* 0x000fc800078e0207 */
[----:B------:R-:W-:-:S04]  /*0450*/  IMAD R5, R5, 0xd40, R6 ;  /* 0x00000d4005057824 */ /* 0x000fc800078e0206 */
[----:B------:R-:W-:-:S05]  /*0460*/  IMAD.WIDE R2, R5, 0x4, R2 ;  /* 0x0000000405027825 */ /* 0x000fca00078e0202 */
[----:B0-----:R-:W-:Y:S01]  /*0470*/  STG.E desc[UR6][R2.64], R9 ;  /* 0x0000000902007986 */ /* 0x001fe2000c101906 */
[----:B------:R-:W-:Y:S05]  /*0480*/  EXIT ;  /* 0x000000000000794d */ /* 0x000fea0003800000 */
.L_x_0:
[----:B------:R-:W-:-:S00]  /*0490*/  BRA `(.L_x_0) ;  /* 0xfffffffc00fc7947 */ /* 0x000fc0000383ffff */
[----:B------:R-:W-:-:S00]  /*04a0*/  NOP ;  /* 0x0000000000007918 */ /* 0x000fc00000000000 */
        /* <DEDUP_REMOVED lines=13> */
.L_x_1:


//--------------------- .nv.shared.triton_poi_fused_convolution_relu_9 --------------------------
	.section	.nv.shared.triton_poi_fused_convolution_relu_9,"aw",@nobits
	.sectionflags	@""
	.align	16
	.zero		1024


//--------------------- .nv.constant0.triton_poi_fused_convolution_relu_9 --------------------------
	.section	.nv.constant0.triton_poi_fused_convolution_relu_9,"a",@progbits
	.sectionflags	@""
	.align	4
.nv.constant0.triton_poi_fused_convolution_relu_9:
	.zero		556
